//
// Generated by NVIDIA NVVM Compiler
//
// Compiler Build ID: CL-36424714
// Cuda compilation tools, release 13.0, V13.0.88
// Based on NVVM 20.0.0
//

.version 9.0
.target sm_100
.address_size 64

	// .globl	_Z10merge_stepPiS_ii

.visible .entry _Z10merge_stepPiS_ii(
	.param .u64 .ptr .align 1 _Z10merge_stepPiS_ii_param_0,
	.param .u64 .ptr .align 1 _Z10merge_stepPiS_ii_param_1,
	.param .u32 _Z10merge_stepPiS_ii_param_2,
	.param .u32 _Z10merge_stepPiS_ii_param_3
)
{
	.reg .pred 	%p<20>;
	.reg .b32 	%r<101>;
	.reg .b64 	%rd<31>;

	ld.param.u64 	%rd7, [_Z10merge_stepPiS_ii_param_0];
	ld.param.u64 	%rd8, [_Z10merge_stepPiS_ii_param_1];
	ld.param.u32 	%r49, [_Z10merge_stepPiS_ii_param_2];
	ld.param.u32 	%r50, [_Z10merge_stepPiS_ii_param_3];
	cvta.to.global.u64 	%rd1, %rd8;
	cvta.to.global.u64 	%rd2, %rd7;
	mov.u32 	%r51, %ctaid.x;
	mov.u32 	%r52, %ntid.x;
	mov.u32 	%r53, %tid.x;
	mad.lo.s32 	%r54, %r51, %r52, %r53;
	mul.lo.s32 	%r55, %r54, %r49;
	shl.b32 	%r80, %r55, 1;
	setp.ge.s32 	%p1, %r80, %r50;
	@%p1 bra 	$L__BB0_16;
	add.s32 	%r56, %r80, %r49;
	min.s32 	%r2, %r56, %r50;
	add.s32 	%r57, %r56, %r49;
	min.s32 	%r3, %r57, %r50;
	setp.lt.s32 	%p2, %r49, 1;
	setp.ge.s32 	%p3, %r56, %r3;
	or.pred  	%p4, %p2, %p3;
	mov.u32 	%r81, %r2;
	mov.u32 	%r89, %r80;
	@%p4 bra 	$L__BB0_2;
	bra.uni 	$L__BB0_17;
$L__BB0_2:
	setp.ge.s32 	%p10, %r80, %r2;
	@%p10 bra 	$L__BB0_9;
	sub.s32 	%r66, %r2, %r80;
	and.b32  	%r7, %r66, 3;
	setp.eq.s32 	%p11, %r7, 0;
	mov.u32 	%r87, %r80;
	@%p11 bra 	$L__BB0_6;
	neg.s32 	%r83, %r7;
	mov.u32 	%r87, %r80;
$L__BB0_5:
	.pragma "nounroll";
	mul.wide.s32 	%rd15, %r89, 4;
	add.s64 	%rd16, %rd1, %rd15;
	mul.wide.s32 	%rd17, %r87, 4;
	add.s64 	%rd18, %rd2, %rd17;
	add.s32 	%r87, %r87, 1;
	ld.global.u32 	%r67, [%rd18];
	add.s32 	%r89, %r89, 1;
	st.global.u32 	[%rd16], %r67;
	add.s32 	%r83, %r83, 1;
	setp.ne.s32 	%p12, %r83, 0;
	@%p12 bra 	$L__BB0_5;
$L__BB0_6:
	sub.s32 	%r68, %r80, %r2;
	setp.gt.u32 	%p13, %r68, -4;
	@%p13 bra 	$L__BB0_9;
	add.s64 	%rd3, %rd2, 8;
	sub.s32 	%r95, %r87, %r2;
	add.s64 	%rd4, %rd1, 8;
$L__BB0_8:
	mul.wide.s32 	%rd19, %r87, 4;
	add.s64 	%rd20, %rd3, %rd19;
	mul.wide.s32 	%rd21, %r89, 4;
	add.s64 	%rd22, %rd4, %rd21;
	ld.global.u32 	%r69, [%rd20+-8];
	st.global.u32 	[%rd22+-8], %r69;
	ld.global.u32 	%r70, [%rd20+-4];
	st.global.u32 	[%rd22+-4], %r70;
	ld.global.u32 	%r71, [%rd20];
	st.global.u32 	[%rd22], %r71;
	add.s32 	%r87, %r87, 4;
	ld.global.u32 	%r72, [%rd20+4];
	add.s32 	%r89, %r89, 4;
	st.global.u32 	[%rd22+4], %r72;
	add.s32 	%r95, %r95, 4;
	setp.eq.s32 	%p14, %r95, 0;
	@%p14 bra 	$L__BB0_9;
	bra.uni 	$L__BB0_8;
$L__BB0_9:
	setp.ge.s32 	%p15, %r81, %r3;
	@%p15 bra 	$L__BB0_16;
	sub.s32 	%r73, %r3, %r81;
	and.b32  	%r26, %r73, 3;
	setp.eq.s32 	%p16, %r26, 0;
	mov.u32 	%r94, %r81;
	@%p16 bra 	$L__BB0_13;
	neg.s32 	%r90, %r26;
	mov.u32 	%r94, %r81;
$L__BB0_12:
	.pragma "nounroll";
	mul.wide.s32 	%rd23, %r89, 4;
	add.s64 	%rd24, %rd1, %rd23;
	mul.wide.s32 	%rd25, %r94, 4;
	add.s64 	%rd26, %rd2, %rd25;
	add.s32 	%r94, %r94, 1;
	ld.global.u32 	%r74, [%rd26];
	add.s32 	%r89, %r89, 1;
	st.global.u32 	[%rd24], %r74;
	add.s32 	%r90, %r90, 1;
	setp.ne.s32 	%p17, %r90, 0;
	@%p17 bra 	$L__BB0_12;
$L__BB0_13:
	sub.s32 	%r75, %r81, %r3;
	setp.gt.u32 	%p18, %r75, -4;
	@%p18 bra 	$L__BB0_16;
	add.s64 	%rd5, %rd2, 8;
	sub.s32 	%r98, %r94, %r3;
	add.s64 	%rd6, %rd1, 8;
$L__BB0_15:
	mul.wide.s32 	%rd27, %r94, 4;
	add.s64 	%rd28, %rd5, %rd27;
	mul.wide.s32 	%rd29, %r89, 4;
	add.s64 	%rd30, %rd6, %rd29;
	ld.global.u32 	%r76, [%rd28+-8];
	st.global.u32 	[%rd30+-8], %r76;
	ld.global.u32 	%r77, [%rd28+-4];
	st.global.u32 	[%rd30+-4], %r77;
	ld.global.u32 	%r78, [%rd28];
	st.global.u32 	[%rd30], %r78;
	add.s32 	%r94, %r94, 4;
	ld.global.u32 	%r79, [%rd28+4];
	add.s32 	%r89, %r89, 4;
	st.global.u32 	[%rd30+4], %r79;
	add.s32 	%r98, %r98, 4;
	setp.ne.s32 	%p19, %r98, 0;
	@%p19 bra 	$L__BB0_15;
$L__BB0_16:
	ret;
$L__BB0_17:
	mul.wide.s32 	%rd9, %r80, 4;
	add.s64 	%rd10, %rd2, %rd9;
	ld.global.u32 	%r58, [%rd10];
	mul.wide.s32 	%rd11, %r81, 4;
	add.s64 	%rd12, %rd2, %rd11;
	ld.global.u32 	%r60, [%rd12];
	setp.gt.s32 	%p5, %r58, %r60;
	setp.le.s32 	%p6, %r58, %r60;
	selp.u32 	%r62, 1, 0, %p6;
	add.s32 	%r80, %r80, %r62;
	selp.u32 	%r63, 1, 0, %p5;
	add.s32 	%r81, %r81, %r63;
	min.s32 	%r64, %r58, %r60;
	add.s32 	%r24, %r89, 1;
	mul.wide.s32 	%rd13, %r89, 4;
	add.s64 	%rd14, %rd1, %rd13;
	st.global.u32 	[%rd14], %r64;
	setp.lt.s32 	%p7, %r80, %r2;
	setp.lt.s32 	%p8, %r81, %r3;
	and.pred  	%p9, %p7, %p8;
	mov.u32 	%r89, %r24;
	@%p9 bra 	$L__BB0_17;
	bra.uni 	$L__BB0_2;

}


// ===== COMPILED SASS (sm_100) =====

	.target	sm_100

	.elftype	@"ET_EXEC"


//--------------------- .note.nv.tkinfo           --------------------------
	.section	.note.nv.tkinfo,"",@"SHT_NOTE"
	.sectionflags	@"SHF_NOTE_NV_TKINFO"
	.tkinfo
        /*0018*/ 	.word	0x00000002
        /*0030*/ 	.string	""
        /*0030*/ 	.string	"ptxas"
        /*0030*/ 	.string	"Cuda compilation tools, release 13.0, V13.0.88"
        /*0030*/ 	.string	"Build cuda_13.0.r13.0/compiler.36424714_0"
        /*0030*/ 	.string	"-arch sm_100 -m 64 "



//--------------------- .note.nv.cuinfo           --------------------------
	.section	.note.nv.cuinfo,"",@"SHT_NOTE"
	.sectionflags	@"SHF_NOTE_NV_CUINFO"
        /*0018*/ 	.short	0x0002
        /*001a*/ 	.short	0x0064
        /*001c*/ 	.short	0x0082
	.zero		2


//--------------------- .nv.info                  --------------------------
	.section	.nv.info,"",@"SHT_CUDA_INFO"
	.align	4


	//----- nvinfo : EIATTR_REGCOUNT
	.align		4
        /*0000*/ 	.byte	0x04, 0x2f
        /*0002*/ 	.short	(.L_1 - .L_0)
	.align		4
.L_0:
        /*0004*/ 	.word	index@(_Z10merge_stepPiS_ii)
        /*0008*/ 	.word	0x00000018


	//----- nvinfo : EIATTR_FRAME_SIZE
	.align		4
.L_1:
        /*000c*/ 	.byte	0x04, 0x11
        /*000e*/ 	.short	(.L_3 - .L_2)
	.align		4
.L_2:
        /*0010*/ 	.word	index@(_Z10merge_stepPiS_ii)
        /*0014*/ 	.word	0x00000000


	//----- nvinfo : EIATTR_MIN_STACK_SIZE
	.align		4
.L_3:
        /*0018*/ 	.byte	0x04, 0x12
        /*001a*/ 	.short	(.L_5 - .L_4)
	.align		4
.L_4:
        /*001c*/ 	.word	index@(_Z10merge_stepPiS_ii)
        /*0020*/ 	.word	0x00000000
.L_5:


//--------------------- .nv.compat                --------------------------
	.section	.nv.compat,"",@"SHT_CUDA_COMPAT_INFO"
	.align	4
        /*0000*/ 	.byte	0x02, 0x09, 0x00, 0x00, 0x02, 0x02, 0x01, 0x00, 0x02, 0x05, 0x05, 0x00, 0x03, 0x07, 0x01, 0x01
        /*0010*/ 	.byte	0x02, 0x03, 0x00, 0x00, 0x02, 0x06, 0x01, 0x00, 0x04, 0x0b, 0x08, 0x00, 0x09, 0x00, 0x00, 0x00
        /*0020*/ 	.byte	0x00, 0x00, 0x00, 0x00


//--------------------- .nv.info._Z10merge_stepPiS_ii --------------------------
	.section	.nv.info._Z10merge_stepPiS_ii,"",@"SHT_CUDA_INFO"
	.sectionflags	@""
	.align	4


	//----- nvinfo : EIATTR_CUDA_API_VERSION
	.align		4
        /*0000*/ 	.byte	0x04, 0x37
        /*0002*/ 	.short	(.L_7 - .L_6)
.L_6:
        /*0004*/ 	.word	0x00000082


	//----- nvinfo : EIATTR_KPARAM_INFO
	.align		4
.L_7:
        /*0008*/ 	.byte	0x04, 0x17
        /*000a*/ 	.short	(.L_9 - .L_8)
.L_8:
        /*000c*/ 	.word	0x00000000
        /*0010*/ 	.short	0x0003
        /*0012*/ 	.short	0x0014
        /*0014*/ 	.byte	0x00, 0xf0, 0x11, 0x00


	//----- nvinfo : EIATTR_KPARAM_INFO
	.align		4
.L_9:
        /*0018*/ 	.byte	0x04, 0x17
        /*001a*/ 	.short	(.L_11 - .L_10)
.L_10:
        /*001c*/ 	.word	0x00000000
        /*0020*/ 	.short	0x0002
        /*0022*/ 	.short	0x0010
        /*0024*/ 	.byte	0x00, 0xf0, 0x11, 0x00


	//----- nvinfo : EIATTR_KPARAM_INFO
	.align		4
.L_11:
        /*0028*/ 	.byte	0x04, 0x17
        /*002a*/ 	.short	(.L_13 - .L_12)
.L_12:
        /*002c*/ 	.word	0x00000000
        /*0030*/ 	.short	0x0001
        /*0032*/ 	.short	0x0008
        /*0034*/ 	.byte	0x00, 0xf5, 0x21, 0x00


	//----- nvinfo : EIATTR_KPARAM_INFO
	.align		4
.L_13:
        /*0038*/ 	.byte	0x04, 0x17
        /*003a*/ 	.short	(.L_15 - .L_14)
.L_14:
        /*003c*/ 	.word	0x00000000
        /*0040*/ 	.short	0x0000
        /*0042*/ 	.short	0x0000
        /*0044*/ 	.byte	0x00, 0xf5, 0x21, 0x00


	//----- nvinfo : EIATTR_SPARSE_MMA_MASK
	.align		4
.L_15:
        /*0048*/ 	.byte	0x03, 0x50
        /*004a*/ 	.short	0x0000


	//----- nvinfo : EIATTR_MAXREG_COUNT
	.align		4
        /*004c*/ 	.byte	0x03, 0x1b
        /*004e*/ 	.short	0x00ff


	//----- nvinfo : EIATTR_MERCURY_ISA_VERSION
	.align		4
        /*0050*/ 	.byte	0x03, 0x5f
        /*0052*/ 	.short	0x0101


	//----- nvinfo : EIATTR_VRC_CTA_INIT_COUNT
	.align		4
        /*0054*/ 	.byte	0x02, 0x4a
	.zero		1
	.zero		1


	//----- nvinfo : EIATTR_EXIT_INSTR_OFFSETS
	.align		4
        /*0058*/ 	.byte	0x04, 0x1c
        /*005a*/ 	.short	(.L_17 - .L_16)


	//   ....[0]....
.L_16:
        /*005c*/ 	.word	0x00000090


	//   ....[1]....
        /*0060*/ 	.word	0x00000590


	//   ....[2]....
        /*0064*/ 	.word	0x000006f0


	//   ....[3]....
        /*0068*/ 	.word	0x00000890


	//----- nvinfo : EIATTR_CRS_STACK_SIZE
	.align		4
.L_17:
        /*006c*/ 	.byte	0x04, 0x1e
        /*006e*/ 	.short	(.L_19 - .L_18)
.L_18:
        /*0070*/ 	.word	0x00000000


	//----- nvinfo : EIATTR_CBANK_PARAM_SIZE
	.align		4
.L_19:
        /*0074*/ 	.byte	0x03, 0x19
        /*0076*/ 	.short	0x0018


	//----- nvinfo : EIATTR_PARAM_CBANK
	.align		4
        /*0078*/ 	.byte	0x04, 0x0a
        /*007a*/ 	.short	(.L_21 - .L_20)
	.align		4
.L_20:
        /*007c*/ 	.word	index@(.nv.constant0._Z10merge_stepPiS_ii)
        /*0080*/ 	.short	0x0380
        /*0082*/ 	.short	0x0018


	//----- nvinfo : EIATTR_SW_WAR
	.align		4
.L_21:
        /*0084*/ 	.byte	0x04, 0x36
        /*0086*/ 	.short	(.L_23 - .L_22)
.L_22:
        /*0088*/ 	.word	0x00000008
.L_23:


//--------------------- .nv.callgraph             --------------------------
	.section	.nv.callgraph,"",@"SHT_CUDA_CALLGRAPH"
	.align	4
	.sectionentsize	8
	.align		4
        /*0000*/ 	.word	0x00000000
	.align		4
        /*0004*/ 	.word	0xffffffff
	.align		4
        /*0008*/ 	.word	0x00000000
	.align		4
        /*000c*/ 	.word	0xfffffffe
	.align		4
        /*0010*/ 	.word	0x00000000
	.align		4
        /*0014*/ 	.word	0xfffffffd
	.align		4
        /*0018*/ 	.word	0x00000000
	.align		4
        /*001c*/ 	.word	0xfffffffc


//--------------------- .text._Z10merge_stepPiS_ii --------------------------
	.section	.text._Z10merge_stepPiS_ii,"ax",@progbits
	.align	128
        .global         _Z10merge_stepPiS_ii
        .type           _Z10merge_stepPiS_ii,@function
        .size           _Z10merge_stepPiS_ii,(.L_x_14 - _Z10merge_stepPiS_ii)
        .other          _Z10merge_stepPiS_ii,@"STO_CUDA_ENTRY STV_DEFAULT"
_Z10merge_stepPiS_ii:
.text._Z10merge_stepPiS_ii:
[----:B------:R-:W-:Y:S01]  /*0000*/  LDC R1, c[0x0][0x37c] ;  /* 0x0000df00ff017b82 */ /* 0x000fe20000000800 */
[----:B------:R-:W0:Y:S07]  /*0010*/  S2R R0, SR_TID.X ;  /* 0x0000000000007919 */ /* 0x000e2e0000002100 */
[----:B------:R-:W0:Y:S08]  /*0020*/  S2UR UR4, SR_CTAID.X ;  /* 0x00000000000479c3 */ /* 0x000e300000002500 */
[----:B------:R-:W0:Y:S08]  /*0030*/  LDC R3, c[0x0][0x360] ;  /* 0x0000d800ff037b82 */ /* 0x000e300000000800 */
[----:B------:R-:W1:Y:S01]  /*0040*/  LDC.64 R8, c[0x0][0x390] ;  /* 0x0000e400ff087b82 */ /* 0x000e620000000a00 */
[----:B0-----:R-:W-:-:S04]  /*0050*/  IMAD R3, R3, UR4, R0 ;  /* 0x0000000403037c24 */ /* 0x001fc8000f8e0200 */
[----:B-1----:R-:W-:-:S04]  /*0060*/  IMAD R3, R3, R8, RZ ;  /* 0x0000000803037224 */ /* 0x002fc800078e02ff */
[----:B------:R-:W-:-:S05]  /*0070*/  IMAD.SHL.U32 R5, R3, 0x2, RZ ;  /* 0x0000000203057824 */ /* 0x000fca00078e00ff */
[----:B------:R-:W-:-:S13]  /*0080*/  ISETP.GE.AND P0, PT, R5, R9, PT ;  /* 0x000000090500720c */ /* 0x000fda0003f06270 */
[----:B------:R-:W-:Y:S05]  /*0090*/  @P0 EXIT ;  /* 0x000000000000094d */ /* 0x000fea0003800000 */
[----:B------:R-:W-:Y:S01]  /*00a0*/  IMAD.IADD R4, R5, 0x1, R8 ;  /* 0x0000000105047824 */ /* 0x000fe200078e0208 */
[----:B------:R-:W0:Y:S01]  /*00b0*/  LDC.64 R6, c[0x0][0x380] ;  /* 0x0000e000ff067b82 */ /* 0x000e220000000a00 */
[----:B------:R-:W1:Y:S01]  /*00c0*/  LDCU.64 UR8, c[0x0][0x358] ;  /* 0x00006b00ff0877ac */ /* 0x000e620008000a00 */
[----:B------:R-:W-:Y:S01]  /*00d0*/  BSSY.RECONVERGENT B0, `(.L_x_0) ;  /* 0x000001c000007945 */ /* 0x000fe20003800200 */
[----:B------:R-:W-:Y:S02]  /*00e0*/  MOV R0, R5 ;  /* 0x0000000500007202 */ /* 0x000fe40000000f00 */
[----:B------:R-:W-:-:S04]  /*00f0*/  VIADDMNMX R2, R4, R8, R9, PT ;  /* 0x0000000804027246 */ /* 0x000fc80003800109 */
[C---:B------:R-:W-:Y:S02]  /*0100*/  ISETP.GE.AND P0, PT, R4.reuse, R2, PT ;  /* 0x000000020400720c */ /* 0x040fe40003f06270 */
[----:B------:R-:W-:Y:S02]  /*0110*/  VIMNMX R4, PT, PT, R4, R9, PT ;  /* 0x0000000904047248 */ /* 0x000fe40003fe0100 */
[----:B------:R-:W-:Y:S02]  /*0120*/  ISETP.LT.OR P0, PT, R8, 0x1, P0 ;  /* 0x000000010800780c */ /* 0x000fe40000701670 */
[----:B------:R-:W2:Y:S01]  /*0130*/  LDC.64 R8, c[0x0][0x388] ;  /* 0x0000e200ff087b82 */ /* 0x000ea20000000a00 */
[----:B------:R-:W-:-:S10]  /*0140*/  IMAD.MOV.U32 R3, RZ, RZ, R4 ;  /* 0x000000ffff037224 */ /* 0x000fd400078e0004 */
[----:B-1----:R-:W-:Y:S05]  /*0150*/  @P0 BRA `(.L_x_1) ;  /* 0x00000000004c0947 */ /* 0x002fea0003800000 */
.L_x_2:
[----:B0-----:R-:W-:-:S04]  /*0160*/  IMAD.WIDE R10, R5, 0x4, R6 ;  /* 0x00000004050a7825 */ /* 0x001fc800078e0206 */
[C---:B------:R-:W-:Y:S02]  /*0170*/  IMAD.WIDE R12, R3.reuse, 0x4, R6 ;  /* 0x00000004030c7825 */ /* 0x040fe400078e0206 */
[----:B------:R-:W3:Y:S04]  /*0180*/  LDG.E R10, desc[UR8][R10.64] ;  /* 0x000000080a0a7981 */ /* 0x000ee8000c1e1900 */
[----:B------:R-:W3:Y:S01]  /*0190*/  LDG.E R13, desc[UR8][R12.64] ;  /* 0x000000080c0d7981 */ /* 0x000ee2000c1e1900 */
[C---:B--2---:R-:W-:Y:S01]  /*01a0*/  IMAD.WIDE R14, R0.reuse, 0x4, R8 ;  /* 0x00000004000e7825 */ /* 0x044fe200078e0208 */
[----:B------:R-:W-:Y:S02]  /*01b0*/  IADD3 R19, PT, PT, R3, 0x1, RZ ;  /* 0x0000000103137810 */ /* 0x000fe40007ffe0ff */
[----:B------:R-:W-:Y:S01]  /*01c0*/  IADD3 R0, PT, PT, R0, 0x1, RZ ;  /* 0x0000000100007810 */ /* 0x000fe20007ffe0ff */
[----:B------:R-:W-:Y:S01]  /*01d0*/  VIADD R17, R5, 0x1 ;  /* 0x0000000105117836 */ /* 0x000fe20000000000 */
[----:B---3--:R-:W-:-:S02]  /*01e0*/  ISETP.GT.AND P0, PT, R10, R13, PT ;  /* 0x0000000d0a00720c */ /* 0x008fc40003f04270 */
[CC--:B------:R-:W-:Y:S02]  /*01f0*/  ISETP.GT.AND P1, PT, R10.reuse, R13.reuse, PT ;  /* 0x0000000d0a00720c */ /* 0x0c0fe40003f24270 */
[----:B------:R-:W-:-:S05]  /*0200*/  VIMNMX R21, PT, PT, R10, R13, PT ;  /* 0x0000000d0a157248 */ /* 0x000fca0003fe0100 */
[----:B------:R1:W-:Y:S04]  /*0210*/  STG.E desc[UR8][R14.64], R21 ;  /* 0x000000150e007986 */ /* 0x0003e8000c101908 */
[----:B------:R-:W-:Y:S02]  /*0220*/  @!P0 IMAD.MOV R19, RZ, RZ, R3 ;  /* 0x000000ffff138224 */ /* 0x000fe400078e0203 */
[----:B------:R-:W-:Y:S02]  /*0230*/  @P1 IMAD.MOV R17, RZ, RZ, R5 ;  /* 0x000000ffff111224 */ /* 0x000fe400078e0205 */
[----:B------:R-:W-:Y:S01]  /*0240*/  IMAD.MOV.U32 R3, RZ, RZ, R19 ;  /* 0x000000ffff037224 */ /* 0x000fe200078e0013 */
[----:B------:R-:W-:Y:S01]  /*0250*/  ISETP.GE.AND P0, PT, R19, R2, PT ;  /* 0x000000021300720c */ /* 0x000fe20003f06270 */
[----:B------:R-:W-:Y:S01]  /*0260*/  IMAD.MOV.U32 R5, RZ, RZ, R17 ;  /* 0x000000ffff057224 */ /* 0x000fe200078e0011 */
[----:B------:R-:W-:-:S13]  /*0270*/  ISETP.LT.AND P1, PT, R17, R4, PT ;  /* 0x000000041100720c */ /* 0x000fda0003f21270 */
[----:B-1----:R-:W-:Y:S05]  /*0280*/  @!P0 BRA P1, `(.L_x_2) ;  /* 0xfffffffc00b48947 */ /* 0x002fea000083ffff */
.L_x_1:
[----:B------:R-:W-:Y:S05]  /*0290*/  BSYNC.RECONVERGENT B0 ;  /* 0x0000000000007941 */ /* 0x000fea0003800200 */
.L_x_0:
[----:B------:R-:W-:Y:S01]  /*02a0*/  ISETP.GE.AND P0, PT, R5, R4, PT ;  /* 0x000000040500720c */ /* 0x000fe20003f06270 */
[----:B------:R-:W-:-:S12]  /*02b0*/  BSSY.RECONVERGENT B0, `(.L_x_3) ;  /* 0x000002c000007945 */ /* 0x000fd80003800200 */
[----:B------:R-:W-:Y:S05]  /*02c0*/  @P0 BRA `(.L_x_4) ;  /* 0x0000000000a80947 */ /* 0x000fea0003800000 */
[----:B0-----:R-:W-:Y:S01]  /*02d0*/  IADD3 R6, PT, PT, R4, -R5, RZ ;  /* 0x8000000504067210 */ /* 0x001fe20007ffe0ff */
[----:B------:R-:W-:Y:S01]  /*02e0*/  IMAD.IADD R7, R5, 0x1, -R4 ;  /* 0x0000000105077824 */ /* 0x000fe200078e0a04 */
[----:B------:R-:W-:Y:S02]  /*02f0*/  BSSY.RECONVERGENT B1, `(.L_x_5) ;  /* 0x0000010000017945 */ /* 0x000fe40003800200 */
[----:B------:R-:W-:Y:S02]  /*0300*/  LOP3.LUT P1, R6, R6, 0x3, RZ, 0xc0, !PT ;  /* 0x0000000306067812 */ /* 0x000fe4000782c0ff */
[----:B------:R-:W-:-:S11]  /*0310*/  ISETP.GT.U32.AND P0, PT, R7, -0x4, PT ;  /* 0xfffffffc0700780c */ /* 0x000fd60003f04070 */
[----:B------:R-:W-:Y:S05]  /*0320*/  @!P1 BRA `(.L_x_6) ;  /* 0x0000000000309947 */ /* 0x000fea0003800000 */
[----:B------:R-:W0:Y:S01]  /*0330*/  LDC.64 R12, c[0x0][0x380] ;  /* 0x0000e000ff0c7b82 */ /* 0x000e220000000a00 */
[----:B------:R-:W-:-:S07]  /*0340*/  IMAD.MOV R14, RZ, RZ, -R6 ;  /* 0x000000ffff0e7224 */ /* 0x000fce00078e0a06 */
[----:B--2---:R-:W1:Y:S02]  /*0350*/  LDC.64 R8, c[0x0][0x388] ;  /* 0x0000e200ff087b82 */ /* 0x004e640000000a00 */
.L_x_7:
[----:B0--3--:R-:W-:-:S06]  /*0360*/  IMAD.WIDE R6, R5, 0x4, R12 ;  /* 0x0000000405067825 */ /* 0x009fcc00078e020c */
[----:B------:R-:W2:Y:S01]  /*0370*/  LDG.E R7, desc[UR8][R6.64] ;  /* 0x0000000806077981 */ /* 0x000ea2000c1e1900 */
[----:B-1----:R-:W-:Y:S01]  /*0380*/  IMAD.WIDE R10, R0, 0x4, R8 ;  /* 0x00000004000a7825 */ /* 0x002fe200078e0208 */
[----:B------:R-:W-:-:S03]  /*0390*/  IADD3 R14, PT, PT, R14, 0x1, RZ ;  /* 0x000000010e0e7810 */ /* 0x000fc60007ffe0ff */
[----:B------:R-:W-:Y:S01]  /*03a0*/  VIADD R5, R5, 0x1 ;  /* 0x0000000105057836 */ /* 0x000fe20000000000 */
[----:B------:R-:W-:Y:S01]  /*03b0*/  ISETP.NE.AND P1, PT, R14, RZ, PT ;  /* 0x000000ff0e00720c */ /* 0x000fe20003f25270 */
[----:B------:R-:W-:Y:S01]  /*03c0*/  VIADD R0, R0, 0x1 ;  /* 0x0000000100007836 */ /* 0x000fe20000000000 */
[----:B--2---:R3:W-:Y:S11]  /*03d0*/  STG.E desc[UR8][R10.64], R7 ;  /* 0x000000070a007986 */ /* 0x0047f6000c101908 */
[----:B------:R-:W-:Y:S05]  /*03e0*/  @P1 BRA `(.L_x_7) ;  /* 0xfffffffc00dc1947 */ /* 0x000fea000383ffff */
.L_x_6:
[----:B------:R-:W-:Y:S05]  /*03f0*/  BSYNC.RECONVERGENT B1 ;  /* 0x0000000000017941 */ /* 0x000fea0003800200 */
.L_x_5:
[----:B------:R-:W-:Y:S05]  /*0400*/  @P0 BRA `(.L_x_4) ;  /* 0x0000000000580947 */ /* 0x000fea0003800000 */
[----:B--2---:R-:W0:Y:S01]  /*0410*/  LDC.64 R8, c[0x0][0x380] ;  /* 0x0000e000ff087b82 */ /* 0x004e220000000a00 */
[----:B------:R-:W-:-:S07]  /*0420*/  IADD3 R4, PT, PT, -R4, R5, RZ ;  /* 0x0000000504047210 */ /* 0x000fce0007ffe1ff */
[----:B---3--:R-:W1:Y:S01]  /*0430*/  LDC.64 R6, c[0x0][0x388] ;  /* 0x0000e200ff067b82 */ /* 0x008e620000000a00 */
[----:B0-----:R-:W-:-:S05]  /*0440*/  IADD3 R8, P0, PT, R8, 0x8, RZ ;  /* 0x0000000808087810 */ /* 0x001fca0007f1e0ff */
[----:B------:R-:W-:Y:S01]  /*0450*/  IMAD.X R9, RZ, RZ, R9, P0 ;  /* 0x000000ffff097224 */ /* 0x000fe200000e0609 */
[----:B-1----:R-:W-:-:S05]  /*0460*/  IADD3 R6, P1, PT, R6, 0x8, RZ ;  /* 0x0000000806067810 */ /* 0x002fca0007f3e0ff */
[----:B------:R-:W-:-:S08]  /*0470*/  IMAD.X R7, RZ, RZ, R7, P1 ;  /* 0x000000ffff077224 */ /* 0x000fd000008e0607 */
.L_x_8:
[----:B------:R-:W-:-:S05]  /*0480*/  IMAD.WIDE R10, R5, 0x4, R8 ;  /* 0x00000004050a7825 */ /* 0x000fca00078e0208 */
[----:B-1----:R-:W2:Y:S01]  /*0490*/  LDG.E R15, desc[UR8][R10.64+-0x8] ;  /* 0xfffff8080a0f7981 */ /* 0x002ea2000c1e1900 */
[----:B------:R-:W-:-:S05]  /*04a0*/  IMAD.WIDE R12, R0, 0x4, R6 ;  /* 0x00000004000c7825 */ /* 0x000fca00078e0206 */
[----:B--2---:R1:W-:Y:S04]  /*04b0*/  STG.E desc[UR8][R12.64+-0x8], R15 ;  /* 0xfffff80f0c007986 */ /* 0x0043e8000c101908 */
[----:B------:R-:W2:Y:S04]  /*04c0*/  LDG.E R17, desc[UR8][R10.64+-0x4] ;  /* 0xfffffc080a117981 */ /* 0x000ea8000c1e1900 */
[----:B--2---:R1:W-:Y:S04]  /*04d0*/  STG.E desc[UR8][R12.64+-0x4], R17 ;  /* 0xfffffc110c007986 */ /* 0x0043e8000c101908 */
[----:B------:R-:W2:Y:S04]  /*04e0*/  LDG.E R19, desc[UR8][R10.64] ;  /* 0x000000080a137981 */ /* 0x000ea8000c1e1900 */
[----:B--2---:R1:W-:Y:S04]  /*04f0*/  STG.E desc[UR8][R12.64], R19 ;  /* 0x000000130c007986 */ /* 0x0043e8000c101908 */
[----:B------:R-:W2:Y:S01]  /*0500*/  LDG.E R21, desc[UR8][R10.64+0x4] ;  /* 0x000004080a157981 */ /* 0x000ea2000c1e1900 */
[----:B------:R-:W-:Y:S01]  /*0510*/  IADD3 R4, PT, PT, R4, 0x4, RZ ;  /* 0x0000000404047810 */ /* 0x000fe20007ffe0ff */
[----:B------:R-:W-:Y:S01]  /*0520*/  VIADD R5, R5, 0x4 ;  /* 0x0000000405057836 */ /* 0x000fe20000000000 */
[----:B------:R-:W-:-:S02]  /*0530*/  IADD3 R0, PT, PT, R0, 0x4, RZ ;  /* 0x0000000400007810 */ /* 0x000fc40007ffe0ff */
[----:B------:R-:W-:Y:S01]  /*0540*/  ISETP.NE.AND P0, PT, R4, RZ, PT ;  /* 0x000000ff0400720c */ /* 0x000fe20003f05270 */
[----:B--2---:R1:W-:-:S12]  /*0550*/  STG.E desc[UR8][R12.64+0x4], R21 ;  /* 0x000004150c007986 */ /* 0x0043d8000c101908 */
[----:B------:R-:W-:Y:S05]  /*0560*/  @P0 BRA `(.L_x_8) ;  /* 0xfffffffc00c40947 */ /* 0x000fea000383ffff */
.L_x_4:
[----:B------:R-:W-:Y:S05]  /*0570*/  BSYNC.RECONVERGENT B0 ;  /* 0x0000000000007941 */ /* 0x000fea0003800200 */
.L_x_3:
[----:B------:R-:W-:-:S13]  /*0580*/  ISETP.GE.AND P0, PT, R3, R2, PT ;  /* 0x000000020300720c */ /* 0x000fda0003f06270 */
[----:B------:R-:W-:Y:S05]  /*0590*/  @P0 EXIT ;  /* 0x000000000000094d */ /* 0x000fea0003800000 */
[C-C-:B------:R-:W-:Y:S01]  /*05a0*/  IMAD.IADD R4, R2.reuse, 0x1, -R3.reuse ;  /* 0x0000000102047824 */ /* 0x140fe200078e0a03 */
[----:B------:R-:W-:Y:S01]  /*05b0*/  IADD3 R5, PT, PT, -R2, R3, RZ ;  /* 0x0000000302057210 */ /* 0x000fe20007ffe1ff */
[----:B------:R-:W-:Y:S01]  /*05c0*/  BSSY.RECONVERGENT B0, `(.L_x_9) ;  /* 0x0000012000007945 */ /* 0x000fe20003800200 */
[----:B-1----:R-:W-:Y:S02]  /*05d0*/  IMAD.MOV.U32 R13, RZ, RZ, R3 ;  /* 0x000000ffff0d7224 */ /* 0x002fe400078e0003 */
[----:B------:R-:W-:Y:S02]  /*05e0*/  LOP3.LUT P1, R4, R4, 0x3, RZ, 0xc0, !PT ;  /* 0x0000000304047812 */ /* 0x000fe4000782c0ff */
[----:B------:R-:W-:-:S11]  /*05f0*/  ISETP.GT.U32.AND P0, PT, R5, -0x4, PT ;  /* 0xfffffffc0500780c */ /* 0x000fd60003f04070 */
[----:B------:R-:W-:Y:S05]  /*0600*/  @!P1 BRA `(.L_x_10) ;  /* 0x0000000000349947 */ /* 0x000fea0003800000 */
[----:B---3--:R-:W1:Y:S01]  /*0610*/  LDC.64 R10, c[0x0][0x380] ;  /* 0x0000e000ff0a7b82 */ /* 0x008e620000000a00 */
[----:B------:R-:W-:Y:S01]  /*0620*/  IADD3 R12, PT, PT, -R4, RZ, RZ ;  /* 0x000000ff040c7210 */ /* 0x000fe20007ffe1ff */
[----:B------:R-:W-:-:S06]  /*0630*/  IMAD.MOV.U32 R13, RZ, RZ, R3 ;  /* 0x000000ffff0d7224 */ /* 0x000fcc00078e0003 */
[----:B0-----:R-:W0:Y:S02]  /*0640*/  LDC.64 R6, c[0x0][0x388] ;  /* 0x0000e200ff067b82 */ /* 0x001e240000000a00 */
.L_x_11:
[----:B-1--4-:R-:W-:-:S06]  /*0650*/  IMAD.WIDE R4, R13, 0x4, R10 ;  /* 0x000000040d047825 */ /* 0x012fcc00078e020a */
[----:B------:R-:W3:Y:S01]  /*0660*/  LDG.E R5, desc[UR8][R4.64] ;  /* 0x0000000804057981 */ /* 0x000ee2000c1e1900 */
[----:B0-2---:R-:W-:Y:S01]  /*0670*/  IMAD.WIDE R8, R0, 0x4, R6 ;  /* 0x0000000400087825 */ /* 0x005fe200078e0206 */
[----:B------:R-:W-:Y:S02]  /*0680*/  IADD3 R12, PT, PT, R12, 0x1, RZ ;  /* 0x000000010c0c7810 */ /* 0x000fe40007ffe0ff */
[----:B------:R-:W-:Y:S01]  /*0690*/  IADD3 R0, PT, PT, R0, 0x1, RZ ;  /* 0x0000000100007810 */ /* 0x000fe20007ffe0ff */
[----:B------:R-:W-:Y:S01]  /*06a0*/  VIADD R13, R13, 0x1 ;  /* 0x000000010d0d7836 */ /* 0x000fe20000000000 */
[----:B------:R-:W-:Y:S01]  /*06b0*/  ISETP.NE.AND P1, PT, R12, RZ, PT ;  /* 0x000000ff0c00720c */ /* 0x000fe20003f25270 */
[----:B---3--:R4:W-:-:S12]  /*06c0*/  STG.E desc[UR8][R8.64], R5 ;  /* 0x0000000508007986 */ /* 0x0089d8000c101908 */
[----:B------:R-:W-:Y:S05]  /*06d0*/  @P1 BRA `(.L_x_11) ;  /* 0xfffffffc00dc1947 */ /* 0x000fea000383ffff */
.L_x_10:
[----:B------:R-:W-:Y:S05]  /*06e0*/  BSYNC.RECONVERGENT B0 ;  /* 0x0000000000007941 */ /* 0x000fea0003800200 */
.L_x_9:
[----:B------:R-:W-:Y:S05]  /*06f0*/  @P0 EXIT ;  /* 0x000000000000094d */ /* 0x000fea0003800000 */
[----:B------:R-:W1:Y:S01]  /*0700*/  LDCU.128 UR4, c[0x0][0x380] ;  /* 0x00007000ff0477ac */ /* 0x000e620008000c00 */
[----:B0-----:R-:W-:Y:S01]  /*0710*/  IMAD.IADD R6, R13, 0x1, -R2 ;  /* 0x000000010d067824 */ /* 0x001fe200078e0a02 */
[----:B-1----:R-:W-:Y:S02]  /*0720*/  UIADD3 UR4, UP0, UPT, UR4, 0x8, URZ ;  /* 0x0000000804047890 */ /* 0x002fe4000ff1e0ff */
[----:B------:R-:W-:Y:S02]  /*0730*/  UIADD3 UR6, UP1, UPT, UR6, 0x8, URZ ;  /* 0x0000000806067890 */ /* 0x000fe4000ff3e0ff */
[----:B------:R-:W-:Y:S02]  /*0740*/  UIADD3.X UR5, UPT, UPT, URZ, UR5, URZ, UP0, !UPT ;  /* 0x00000005ff057290 */ /* 0x000fe400087fe4ff */
[----:B------:R-:W-:-:S12]  /*0750*/  UIADD3.X UR7, UPT, UPT, URZ, UR7, URZ, UP1, !UPT ;  /* 0x00000007ff077290 */ /* 0x000fd80008ffe4ff */
.L_x_12:
[----:B------:R-:W-:Y:S01]  /*0760*/  MOV R2, UR4 ;  /* 0x0000000400027c02 */ /* 0x000fe20008000f00 */
[----:B------:R-:W-:-:S04]  /*0770*/  IMAD.U32 R3, RZ, RZ, UR5 ;  /* 0x00000005ff037e24 */ /* 0x000fc8000f8e00ff */
[----:B------:R-:W-:-:S05]  /*0780*/  IMAD.WIDE R2, R13, 0x4, R2 ;  /* 0x000000040d027825 */ /* 0x000fca00078e0202 */
[----:B0--3--:R-:W3:Y:S01]  /*0790*/  LDG.E R7, desc[UR8][R2.64+-0x8] ;  /* 0xfffff80802077981 */ /* 0x009ee2000c1e1900 */
[----:B------:R-:W-:Y:S01]  /*07a0*/  MOV R4, UR6 ;  /* 0x0000000600047c02 */ /* 0x000fe20008000f00 */
[----:B----4-:R-:W-:-:S04]  /*07b0*/  IMAD.U32 R5, RZ, RZ, UR7 ;  /* 0x00000007ff057e24 */ /* 0x010fc8000f8e00ff */
[----:B------:R-:W-:-:S05]  /*07c0*/  IMAD.WIDE R4, R0, 0x4, R4 ;  /* 0x0000000400047825 */ /* 0x000fca00078e0204 */
[----:B---3--:R0:W-:Y:S04]  /*07d0*/  STG.E desc[UR8][R4.64+-0x8], R7 ;  /* 0xfffff80704007986 */ /* 0x0081e8000c101908 */
[----:B--2---:R-:W2:Y:S04]  /*07e0*/  LDG.E R9, desc[UR8][R2.64+-0x4] ;  /* 0xfffffc0802097981 */ /* 0x004ea8000c1e1900 */
        /* <DEDUP_REMOVED lines=10> */
[----:B------:R-:W-:Y:S05]  /*0890*/  EXIT ;  /* 0x000000000000794d */ /* 0x000fea0003800000 */
.L_x_13:
[----:B------:R-:W-:-:S00]  /*08a0*/  BRA `(.L_x_13) ;  /* 0xfffffffc00fc7947 */ /* 0x000fc0000383ffff */
[----:B------:R-:W-:-:S00]  /*08b0*/  NOP ;  /* 0x0000000000007918 */ /* 0x000fc00000000000 */
        /* <DEDUP_REMOVED lines=12> */
.L_x_14:


//--------------------- .nv.shared.reserved.0     --------------------------
	.section	.nv.shared.reserved.0,"aw",@nobits
	.weak		__nv_reservedSMEM_offset_0_alias
	.size		__nv_reservedSMEM_offset_0_alias, 0, 64
	.other		__nv_reservedSMEM_offset_0_alias,@"STO_CUDA_RESERVED_SHARED STV_DEFAULT"
__nv_reservedSMEM_offset_0_alias:
	.zero		0
	.zero		64


//--------------------- .nv.constant0._Z10merge_stepPiS_ii --------------------------
	.section	.nv.constant0._Z10merge_stepPiS_ii,"a",@progbits
	.sectionflags	@""
	.align	4
.nv.constant0._Z10merge_stepPiS_ii:
	.zero		920


//--------------------- SYMBOLS --------------------------

	.type		.nv.reservedSmem.offset0,@object
	.size		.nv.reservedSmem.offset0,0x4
